//
// Generated by NVIDIA NVVM Compiler
//
// Compiler Build ID: CL-36424714
// Cuda compilation tools, release 13.0, V13.0.88
// Based on NVVM 20.0.0
//

.version 9.0
.target sm_100
.address_size 64

	// .globl	_Z9VectorAddPfS_S_

.visible .entry _Z9VectorAddPfS_S_(
	.param .u64 .ptr .align 1 _Z9VectorAddPfS_S__param_0,
	.param .u64 .ptr .align 1 _Z9VectorAddPfS_S__param_1,
	.param .u64 .ptr .align 1 _Z9VectorAddPfS_S__param_2
)
{
	.reg .b32 	%r<2>;
	.reg .b32 	%f<4>;
	.reg .b64 	%rd<11>;

	ld.param.u64 	%rd1, [_Z9VectorAddPfS_S__param_0];
	ld.param.u64 	%rd2, [_Z9VectorAddPfS_S__param_1];
	ld.param.u64 	%rd3, [_Z9VectorAddPfS_S__param_2];
	cvta.to.global.u64 	%rd4, %rd3;
	cvta.to.global.u64 	%rd5, %rd2;
	cvta.to.global.u64 	%rd6, %rd1;
	mov.u32 	%r1, %tid.x;
	mul.wide.u32 	%rd7, %r1, 4;
	add.s64 	%rd8, %rd6, %rd7;
	ld.global.f32 	%f1, [%rd8];
	add.s64 	%rd9, %rd5, %rd7;
	ld.global.f32 	%f2, [%rd9];
	add.f32 	%f3, %f1, %f2;
	add.s64 	%rd10, %rd4, %rd7;
	st.global.f32 	[%rd10], %f3;
	ret;

}


// ===== COMPILED SASS (sm_100) =====

	.target	sm_100

	.elftype	@"ET_EXEC"


//--------------------- .note.nv.tkinfo           --------------------------
	.section	.note.nv.tkinfo,"",@"SHT_NOTE"
	.sectionflags	@"SHF_NOTE_NV_TKINFO"
	.tkinfo
        /*0018*/ 	.word	0x00000002
        /*0030*/ 	.string	""
        /*0030*/ 	.string	"ptxas"
        /*0030*/ 	.string	"Cuda compilation tools, release 13.0, V13.0.88"
        /*0030*/ 	.string	"Build cuda_13.0.r13.0/compiler.36424714_0"
        /*0030*/ 	.string	"-arch sm_100 -m 64 "



//--------------------- .note.nv.cuinfo           --------------------------
	.section	.note.nv.cuinfo,"",@"SHT_NOTE"
	.sectionflags	@"SHF_NOTE_NV_CUINFO"
        /*0018*/ 	.short	0x0002
        /*001a*/ 	.short	0x0064
        /*001c*/ 	.short	0x0082
	.zero		2


//--------------------- .nv.info                  --------------------------
	.section	.nv.info,"",@"SHT_CUDA_INFO"
	.align	4


	//----- nvinfo : EIATTR_REGCOUNT
	.align		4
        /*0000*/ 	.byte	0x04, 0x2f
        /*0002*/ 	.short	(.L_1 - .L_0)
	.align		4
.L_0:
        /*0004*/ 	.word	index@(_Z9VectorAddPfS_S_)
        /*0008*/ 	.word	0x0000000c


	//----- nvinfo : EIATTR_FRAME_SIZE
	.align		4
.L_1:
        /*000c*/ 	.byte	0x04, 0x11
        /*000e*/ 	.short	(.L_3 - .L_2)
	.align		4
.L_2:
        /*0010*/ 	.word	index@(_Z9VectorAddPfS_S_)
        /*0014*/ 	.word	0x00000000


	//----- nvinfo : EIATTR_MIN_STACK_SIZE
	.align		4
.L_3:
        /*0018*/ 	.byte	0x04, 0x12
        /*001a*/ 	.short	(.L_5 - .L_4)
	.align		4
.L_4:
        /*001c*/ 	.word	index@(_Z9VectorAddPfS_S_)
        /*0020*/ 	.word	0x00000000
.L_5:


//--------------------- .nv.compat                --------------------------
	.section	.nv.compat,"",@"SHT_CUDA_COMPAT_INFO"
	.align	4
        /*0000*/ 	.byte	0x02, 0x09, 0x00, 0x00, 0x02, 0x02, 0x01, 0x00, 0x02, 0x05, 0x05, 0x00, 0x03, 0x07, 0x01, 0x01
        /*0010*/ 	.byte	0x02, 0x03, 0x00, 0x00, 0x02, 0x06, 0x01, 0x00, 0x04, 0x0b, 0x08, 0x00, 0x09, 0x00, 0x00, 0x00
        /*0020*/ 	.byte	0x00, 0x00, 0x00, 0x00


//--------------------- .nv.info._Z9VectorAddPfS_S_ --------------------------
	.section	.nv.info._Z9VectorAddPfS_S_,"",@"SHT_CUDA_INFO"
	.sectionflags	@""
	.align	4


	//----- nvinfo : EIATTR_CUDA_API_VERSION
	.align		4
        /*0000*/ 	.byte	0x04, 0x37
        /*0002*/ 	.short	(.L_7 - .L_6)
.L_6:
        /*0004*/ 	.word	0x00000082


	//----- nvinfo : EIATTR_KPARAM_INFO
	.align		4
.L_7:
        /*0008*/ 	.byte	0x04, 0x17
        /*000a*/ 	.short	(.L_9 - .L_8)
.L_8:
        /*000c*/ 	.word	0x00000000
        /*0010*/ 	.short	0x0002
        /*0012*/ 	.short	0x0010
        /*0014*/ 	.byte	0x00, 0xf5, 0x21, 0x00


	//----- nvinfo : EIATTR_KPARAM_INFO
	.align		4
.L_9:
        /*0018*/ 	.byte	0x04, 0x17
        /*001a*/ 	.short	(.L_11 - .L_10)
.L_10:
        /*001c*/ 	.word	0x00000000
        /*0020*/ 	.short	0x0001
        /*0022*/ 	.short	0x0008
        /*0024*/ 	.byte	0x00, 0xf5, 0x21, 0x00


	//----- nvinfo : EIATTR_KPARAM_INFO
	.align		4
.L_11:
        /*0028*/ 	.byte	0x04, 0x17
        /*002a*/ 	.short	(.L_13 - .L_12)
.L_12:
        /*002c*/ 	.word	0x00000000
        /*0030*/ 	.short	0x0000
        /*0032*/ 	.short	0x0000
        /*0034*/ 	.byte	0x00, 0xf5, 0x21, 0x00


	//----- nvinfo : EIATTR_SPARSE_MMA_MASK
	.align		4
.L_13:
        /*0038*/ 	.byte	0x03, 0x50
        /*003a*/ 	.short	0x0000


	//----- nvinfo : EIATTR_MAXREG_COUNT
	.align		4
        /*003c*/ 	.byte	0x03, 0x1b
        /*003e*/ 	.short	0x00ff


	//----- nvinfo : EIATTR_MERCURY_ISA_VERSION
	.align		4
        /*0040*/ 	.byte	0x03, 0x5f
        /*0042*/ 	.short	0x0101


	//----- nvinfo : EIATTR_VRC_CTA_INIT_COUNT
	.align		4
        /*0044*/ 	.byte	0x02, 0x4a
	.zero		1
	.zero		1


	//----- nvinfo : EIATTR_EXIT_INSTR_OFFSETS
	.align		4
        /*0048*/ 	.byte	0x04, 0x1c
        /*004a*/ 	.short	(.L_15 - .L_14)


	//   ....[0]....
.L_14:
        /*004c*/ 	.word	0x000000d0


	//----- nvinfo : EIATTR_CBANK_PARAM_SIZE
	.align		4
.L_15:
        /*0050*/ 	.byte	0x03, 0x19
        /*0052*/ 	.short	0x0018


	//----- nvinfo : EIATTR_PARAM_CBANK
	.align		4
        /*0054*/ 	.byte	0x04, 0x0a
        /*0056*/ 	.short	(.L_17 - .L_16)
	.align		4
.L_16:
        /*0058*/ 	.word	index@(.nv.constant0._Z9VectorAddPfS_S_)
        /*005c*/ 	.short	0x0380
        /*005e*/ 	.short	0x0018


	//----- nvinfo : EIATTR_SW_WAR
	.align		4
.L_17:
        /*0060*/ 	.byte	0x04, 0x36
        /*0062*/ 	.short	(.L_19 - .L_18)
.L_18:
        /*0064*/ 	.word	0x00000008
.L_19:


//--------------------- .nv.callgraph             --------------------------
	.section	.nv.callgraph,"",@"SHT_CUDA_CALLGRAPH"
	.align	4
	.sectionentsize	8
	.align		4
        /*0000*/ 	.word	0x00000000
	.align		4
        /*0004*/ 	.word	0xffffffff
	.align		4
        /*0008*/ 	.word	0x00000000
	.align		4
        /*000c*/ 	.word	0xfffffffe
	.align		4
        /*0010*/ 	.word	0x00000000
	.align		4
        /*0014*/ 	.word	0xfffffffd
	.align		4
        /*0018*/ 	.word	0x00000000
	.align		4
        /*001c*/ 	.word	0xfffffffc


//--------------------- .text._Z9VectorAddPfS_S_  --------------------------
	.section	.text._Z9VectorAddPfS_S_,"ax",@progbits
	.align	128
        .global         _Z9VectorAddPfS_S_
        .type           _Z9VectorAddPfS_S_,@function
        .size           _Z9VectorAddPfS_S_,(.L_x_1 - _Z9VectorAddPfS_S_)
        .other          _Z9VectorAddPfS_S_,@"STO_CUDA_ENTRY STV_DEFAULT"
_Z9VectorAddPfS_S_:
.text._Z9VectorAddPfS_S_:
[----:B------:R-:W-:Y:S01]  /*0000*/  LDC R1, c[0x0][0x37c] ;  /* 0x0000df00ff017b82 */ /* 0x000fe20000000800 */
[----:B------:R-:W0:Y:S07]  /*0010*/  S2R R9, SR_TID.X ;  /* 0x0000000000097919 */ /* 0x000e2e0000002100 */
[----:B------:R-:W0:Y:S01]  /*0020*/  LDC.64 R2, c[0x0][0x380] ;  /* 0x0000e000ff027b82 */ /* 0x000e220000000a00 */
[----:B------:R-:W1:Y:S07]  /*0030*/  LDCU.64 UR4, c[0x0][0x358] ;  /* 0x00006b00ff0477ac */ /* 0x000e6e0008000a00 */
[----:B------:R-:W2:Y:S08]  /*0040*/  LDC.64 R4, c[0x0][0x388] ;  /* 0x0000e200ff047b82 */ /* 0x000eb00000000a00 */
[----:B------:R-:W3:Y:S01]  /*0050*/  LDC.64 R6, c[0x0][0x390] ;  /* 0x0000e400ff067b82 */ /* 0x000ee20000000a00 */
[----:B0-----:R-:W-:-:S04]  /*0060*/  IMAD.WIDE.U32 R2, R9, 0x4, R2 ;  /* 0x0000000409027825 */ /* 0x001fc800078e0002 */
[C---:B--2---:R-:W-:Y:S02]  /*0070*/  IMAD.WIDE.U32 R4, R9.reuse, 0x4, R4 ;  /* 0x0000000409047825 */ /* 0x044fe400078e0004 */
[----:B-1----:R-:W2:Y:S04]  /*0080*/  LDG.E R2, desc[UR4][R2.64] ;  /* 0x0000000402027981 */ /* 0x002ea8000c1e1900 */
[----:B------:R-:W2:Y:S01]  /*0090*/  LDG.E R5, desc[UR4][R4.64] ;  /* 0x0000000404057981 */ /* 0x000ea2000c1e1900 */
[----:B---3--:R-:W-:-:S04]  /*00a0*/  IMAD.WIDE.U32 R6, R9, 0x4, R6 ;  /* 0x0000000409067825 */ /* 0x008fc800078e0006 */
[----:B--2---:R-:W-:-:S05]  /*00b0*/  FADD R9, R2, R5 ;  /* 0x0000000502097221 */ /* 0x004fca0000000000 */
[----:B------:R-:W-:Y:S01]  /*00c0*/  STG.E desc[UR4][R6.64], R9 ;  /* 0x0000000906007986 */ /* 0x000fe2000c101904 */
[----:B------:R-:W-:Y:S05]  /*00d0*/  EXIT ;  /* 0x000000000000794d */ /* 0x000fea0003800000 */
.L_x_0:
[----:B------:R-:W-:-:S00]  /*00e0*/  BRA `(.L_x_0) ;  /* 0xfffffffc00fc7947 */ /* 0x000fc0000383ffff */
[----:B------:R-:W-:-:S00]  /*00f0*/  NOP ;  /* 0x0000000000007918 */ /* 0x000fc00000000000 */
        /* <DEDUP_REMOVED lines=8> */
.L_x_1:


//--------------------- .nv.shared.reserved.0     --------------------------
	.section	.nv.shared.reserved.0,"aw",@nobits
	.weak		__nv_reservedSMEM_offset_0_alias
	.size		__nv_reservedSMEM_offset_0_alias, 0, 64
	.other		__nv_reservedSMEM_offset_0_alias,@"STO_CUDA_RESERVED_SHARED STV_DEFAULT"
__nv_reservedSMEM_offset_0_alias:
	.zero		0
	.zero		64


//--------------------- .nv.constant0._Z9VectorAddPfS_S_ --------------------------
	.section	.nv.constant0._Z9VectorAddPfS_S_,"a",@progbits
	.sectionflags	@""
	.align	4
.nv.constant0._Z9VectorAddPfS_S_:
	.zero		920


//--------------------- SYMBOLS --------------------------

	.type		.nv.reservedSmem.offset0,@object
	.size		.nv.reservedSmem.offset0,0x4
